	.headerflags	@"EF_CUDA_TEXMODE_UNIFIED EF_CUDA_64BIT_ADDRESS EF_CUDA_ACCELERATORS EF_CUDA_SM90 EF_CUDA_VIRTUAL_SM(EF_CUDA_SM90)"
	.elftype	@"ET_EXEC"


//--------------------- .nv.info                  --------------------------
	.section	.nv.info,"",@"SHT_CUDA_INFO"
	.align	4


	//----- nvinfo : EIATTR_REGCOUNT
	.align		4
        /*0000*/ 	.byte	0x04, 0x2f
        /*0002*/ 	.short	(.L_3 - .L_2)
	.align		4
.L_2:
        /*0004*/ 	.word	index@(triton_poi_fused_cat_47)
        /*0008*/ 	.word	0x00000030


	//----- nvinfo : EIATTR_MIN_STACK_SIZE
	.align		4
.L_3:
        /*000c*/ 	.byte	0x04, 0x12
        /*000e*/ 	.short	(.L_5 - .L_4)
	.align		4
.L_4:
        /*0010*/ 	.word	index@(triton_poi_fused_cat_47)
        /*0014*/ 	.word	0x00000000


	//----- nvinfo : EIATTR_FRAME_SIZE
	.align		4
.L_5:
        /*0018*/ 	.byte	0x04, 0x11
        /*001a*/ 	.short	(.L_7 - .L_6)
	.align		4
.L_6:
        /*001c*/ 	.word	index@(triton_poi_fused_cat_47)
        /*0020*/ 	.word	0x00000000


	//----- nvinfo : EIATTR_MIN_STACK_SIZE
	.align		4
.L_7:
        /*0024*/ 	.byte	0x04, 0x12
        /*0026*/ 	.short	(.L_9 - .L_8)
	.align		4
.L_8:
        /*0028*/ 	.word	index@(triton_poi_fused_cat_47)
        /*002c*/ 	.word	0x00000000
.L_9:


//--------------------- .nv.info.triton_poi_fused_cat_47 --------------------------
	.section	.nv.info.triton_poi_fused_cat_47,"",@"SHT_CUDA_INFO"
	.sectionflags	@""
	.align	4


	//----- nvinfo : EIATTR_CUDA_API_VERSION
	.align		4
        /*0000*/ 	.byte	0x04, 0x37
        /*0002*/ 	.short	(.L_11 - .L_10)
.L_10:
        /*0004*/ 	.word	0x0000007c


	//----- nvinfo : EIATTR_KPARAM_INFO
	.align		4
.L_11:
        /*0008*/ 	.byte	0x04, 0x17
        /*000a*/ 	.short	(.L_13 - .L_12)
.L_12:
        /*000c*/ 	.word	0x00000000
        /*0010*/ 	.short	0x0015
        /*0012*/ 	.short	0x00a8
        /*0014*/ 	.byte	0x00, 0xf0, 0x11, 0x00


	//----- nvinfo : EIATTR_KPARAM_INFO
	.align		4
.L_13:
        /*0018*/ 	.byte	0x04, 0x17
        /*001a*/ 	.short	(.L_15 - .L_14)
.L_14:
        /*001c*/ 	.word	0x00000000
        /*0020*/ 	.short	0x0014
        /*0022*/ 	.short	0x00a0
        /*0024*/ 	.byte	0x00, 0xf4, 0x21, 0x00


	//----- nvinfo : EIATTR_KPARAM_INFO
	.align		4
.L_15:
        /*0028*/ 	.byte	0x04, 0x17
        /*002a*/ 	.short	(.L_17 - .L_16)
.L_16:
        /*002c*/ 	.word	0x00000000
        /*0030*/ 	.short	0x0013
        /*0032*/ 	.short	0x0098
        /*0034*/ 	.byte	0x00, 0xf4, 0x21, 0x00


	//----- nvinfo : EIATTR_KPARAM_INFO
	.align		4
.L_17:
        /*0038*/ 	.byte	0x04, 0x17
        /*003a*/ 	.short	(.L_19 - .L_18)
.L_18:
        /*003c*/ 	.word	0x00000000
        /*0040*/ 	.short	0x0012
        /*0042*/ 	.short	0x0090
        /*0044*/ 	.byte	0x00, 0xf4, 0x21, 0x00


	//----- nvinfo : EIATTR_KPARAM_INFO
	.align		4
.L_19:
        /*0048*/ 	.byte	0x04, 0x17
        /*004a*/ 	.short	(.L_21 - .L_20)
.L_20:
        /*004c*/ 	.word	0x00000000
        /*0050*/ 	.short	0x0011
        /*0052*/ 	.short	0x0088
        /*0054*/ 	.byte	0x00, 0xf4, 0x21, 0x00


	//----- nvinfo : EIATTR_KPARAM_INFO
	.align		4
.L_21:
        /*0058*/ 	.byte	0x04, 0x17
        /*005a*/ 	.short	(.L_23 - .L_22)
.L_22:
        /*005c*/ 	.word	0x00000000
        /*0060*/ 	.short	0x0010
        /*0062*/ 	.short	0x0080
        /*0064*/ 	.byte	0x00, 0xf4, 0x21, 0x00


	//----- nvinfo : EIATTR_KPARAM_INFO
	.align		4
.L_23:
        /*0068*/ 	.byte	0x04, 0x17
        /*006a*/ 	.short	(.L_25 - .L_24)
.L_24:
        /*006c*/ 	.word	0x00000000
        /*0070*/ 	.short	0x000f
        /*0072*/ 	.short	0x0078
        /*0074*/ 	.byte	0x00, 0xf4, 0x21, 0x00


	//----- nvinfo : EIATTR_KPARAM_INFO
	.align		4
.L_25:
        /*0078*/ 	.byte	0x04, 0x17
        /*007a*/ 	.short	(.L_27 - .L_26)
.L_26:
        /*007c*/ 	.word	0x00000000
        /*0080*/ 	.short	0x000e
        /*0082*/ 	.short	0x0070
        /*0084*/ 	.byte	0x00, 0xf4, 0x21, 0x00


	//----- nvinfo : EIATTR_KPARAM_INFO
	.align		4
.L_27:
        /*0088*/ 	.byte	0x04, 0x17
        /*008a*/ 	.short	(.L_29 - .L_28)
.L_28:
        /*008c*/ 	.word	0x00000000
        /*0090*/ 	.short	0x000d
        /*0092*/ 	.short	0x0068
        /*0094*/ 	.byte	0x00, 0xf4, 0x21, 0x00


	//----- nvinfo : EIATTR_KPARAM_INFO
	.align		4
.L_29:
        /*0098*/ 	.byte	0x04, 0x17
        /*009a*/ 	.short	(.L_31 - .L_30)
.L_30:
        /*009c*/ 	.word	0x00000000
        /*00a0*/ 	.short	0x000c
        /*00a2*/ 	.short	0x0060
        /*00a4*/ 	.byte	0x00, 0xf4, 0x21, 0x00


	//----- nvinfo : EIATTR_KPARAM_INFO
	.align		4
.L_31:
        /*00a8*/ 	.byte	0x04, 0x17
        /*00aa*/ 	.short	(.L_33 - .L_32)
.L_32:
        /*00ac*/ 	.word	0x00000000
        /*00b0*/ 	.short	0x000b
        /*00b2*/ 	.short	0x0058
        /*00b4*/ 	.byte	0x00, 0xf4, 0x21, 0x00


	//----- nvinfo : EIATTR_KPARAM_INFO
	.align		4
.L_33:
        /*00b8*/ 	.byte	0x04, 0x17
        /*00ba*/ 	.short	(.L_35 - .L_34)
.L_34:
        /*00bc*/ 	.word	0x00000000
        /*00c0*/ 	.short	0x000a
        /*00c2*/ 	.short	0x0050
        /*00c4*/ 	.byte	0x00, 0xf4, 0x21, 0x00


	//----- nvinfo : EIATTR_KPARAM_INFO
	.align		4
.L_35:
        /*00c8*/ 	.byte	0x04, 0x17
        /*00ca*/ 	.short	(.L_37 - .L_36)
.L_36:
        /*00cc*/ 	.word	0x00000000
        /*00d0*/ 	.short	0x0009
        /*00d2*/ 	.short	0x0048
        /*00d4*/ 	.byte	0x00, 0xf4, 0x21, 0x00


	//----- nvinfo : EIATTR_KPARAM_INFO
	.align		4
.L_37:
        /*00d8*/ 	.byte	0x04, 0x17
        /*00da*/ 	.short	(.L_39 - .L_38)
.L_38:
        /*00dc*/ 	.word	0x00000000
        /*00e0*/ 	.short	0x0008
        /*00e2*/ 	.short	0x0040
        /*00e4*/ 	.byte	0x00, 0xf4, 0x21, 0x00


	//----- nvinfo : EIATTR_KPARAM_INFO
	.align		4
.L_39:
        /*00e8*/ 	.byte	0x04, 0x17
        /*00ea*/ 	.short	(.L_41 - .L_40)
.L_40:
        /*00ec*/ 	.word	0x00000000
        /*00f0*/ 	.short	0x0007
        /*00f2*/ 	.short	0x0038
        /*00f4*/ 	.byte	0x00, 0xf4, 0x21, 0x00


	//----- nvinfo : EIATTR_KPARAM_INFO
	.align		4
.L_41:
        /*00f8*/ 	.byte	0x04, 0x17
        /*00fa*/ 	.short	(.L_43 - .L_42)
.L_42:
        /*00fc*/ 	.word	0x00000000
        /*0100*/ 	.short	0x0006
        /*0102*/ 	.short	0x0030
        /*0104*/ 	.byte	0x00, 0xf4, 0x21, 0x00


	//----- nvinfo : EIATTR_KPARAM_INFO
	.align		4
.L_43:
        /*0108*/ 	.byte	0x04, 0x17
        /*010a*/ 	.short	(.L_45 - .L_44)
.L_44:
        /*010c*/ 	.word	0x00000000
        /*0110*/ 	.short	0x0005
        /*0112*/ 	.short	0x0028
        /*0114*/ 	.byte	0x00, 0xf4, 0x21, 0x00


	//----- nvinfo : EIATTR_KPARAM_INFO
	.align		4
.L_45:
        /*0118*/ 	.byte	0x04, 0x17
        /*011a*/ 	.short	(.L_47 - .L_46)
.L_46:
        /*011c*/ 	.word	0x00000000
        /*0120*/ 	.short	0x0004
        /*0122*/ 	.short	0x0020
        /*0124*/ 	.byte	0x00, 0xf4, 0x21, 0x00


	//----- nvinfo : EIATTR_KPARAM_INFO
	.align		4
.L_47:
        /*0128*/ 	.byte	0x04, 0x17
        /*012a*/ 	.short	(.L_49 - .L_48)
.L_48:
        /*012c*/ 	.word	0x00000000
        /*0130*/ 	.short	0x0003
        /*0132*/ 	.short	0x0018
        /*0134*/ 	.byte	0x00, 0xf4, 0x21, 0x00


	//----- nvinfo : EIATTR_KPARAM_INFO
	.align		4
.L_49:
        /*0138*/ 	.byte	0x04, 0x17
        /*013a*/ 	.short	(.L_51 - .L_50)
.L_50:
        /*013c*/ 	.word	0x00000000
        /*0140*/ 	.short	0x0002
        /*0142*/ 	.short	0x0010
        /*0144*/ 	.byte	0x00, 0xf4, 0x21, 0x00


	//----- nvinfo : EIATTR_KPARAM_INFO
	.align		4
.L_51:
        /*0148*/ 	.byte	0x04, 0x17
        /*014a*/ 	.short	(.L_53 - .L_52)
.L_52:
        /*014c*/ 	.word	0x00000000
        /*0150*/ 	.short	0x0001
        /*0152*/ 	.short	0x0008
        /*0154*/ 	.byte	0x00, 0xf4, 0x21, 0x00


	//----- nvinfo : EIATTR_KPARAM_INFO
	.align		4
.L_53:
        /*0158*/ 	.byte	0x04, 0x17
        /*015a*/ 	.short	(.L_55 - .L_54)
.L_54:
        /*015c*/ 	.word	0x00000000
        /*0160*/ 	.short	0x0000
        /*0162*/ 	.short	0x0000
        /*0164*/ 	.byte	0x00, 0xf4, 0x21, 0x00


	//----- nvinfo : EIATTR_SPARSE_MMA_MASK
	.align		4
.L_55:
        /*0168*/ 	.byte	0x03, 0x50
        /*016a*/ 	.short	0x0000


	//----- nvinfo : EIATTR_MAXREG_COUNT
	.align		4
        /*016c*/ 	.byte	0x03, 0x1b
        /*016e*/ 	.short	0x00ff


	//----- nvinfo : EIATTR_EXIT_INSTR_OFFSETS
	.align		4
        /*0170*/ 	.byte	0x04, 0x1c
        /*0172*/ 	.short	(.L_57 - .L_56)


	//   ....[0]....
.L_56:
        /*0174*/ 	.word	0x00001160


	//----- nvinfo : EIATTR_REQNTID
	.align		4
.L_57:
        /*0178*/ 	.byte	0x04, 0x10
        /*017a*/ 	.short	(.L_59 - .L_58)
.L_58:
        /*017c*/ 	.word	0x00000100
        /*0180*/ 	.word	0x00000001
        /*0184*/ 	.word	0x00000001


	//----- nvinfo : EIATTR_CBANK_PARAM_SIZE
	.align		4
.L_59:
        /*0188*/ 	.byte	0x03, 0x19
        /*018a*/ 	.short	0x00ac


	//----- nvinfo : EIATTR_PARAM_CBANK
	.align		4
        /*018c*/ 	.byte	0x04, 0x0a
        /*018e*/ 	.short	(.L_61 - .L_60)
	.align		4
.L_60:
        /*0190*/ 	.word	index@(.nv.constant0.triton_poi_fused_cat_47)
        /*0194*/ 	.short	0x0210
        /*0196*/ 	.short	0x00ac


	//----- nvinfo : EIATTR_SW_WAR
	.align		4
.L_61:
        /*0198*/ 	.byte	0x04, 0x36
        /*019a*/ 	.short	(.L_63 - .L_62)
.L_62:
        /*019c*/ 	.word	0x00000008
.L_63:


//--------------------- .nv.callgraph             --------------------------
	.section	.nv.callgraph,"",@"SHT_CUDA_CALLGRAPH"
	.align	4
	.sectionentsize	8
	.align		4
        /*0000*/ 	.word	0x00000000
	.align		4
        /*0004*/ 	.word	0xffffffff
	.align		4
        /*0008*/ 	.word	0x00000000
	.align		4
        /*000c*/ 	.word	0xfffffffe
	.align		4
        /*0010*/ 	.word	0x00000000
	.align		4
        /*0014*/ 	.word	0xfffffffd
	.align		4
        /*0018*/ 	.word	0x00000000
	.align		4
        /*001c*/ 	.word	0xfffffffc


//--------------------- .nv.constant4             --------------------------
	.section	.nv.constant4,"a",@progbits
	.align	8
	.align		8
.nv.constant4:
        /*0000*/ 	.dword	_$_str
	.align		8
        /*0008*/ 	.dword	_$_str_$_2


//--------------------- .text.triton_poi_fused_cat_47 --------------------------
	.section	.text.triton_poi_fused_cat_47,"ax",@progbits
	.align	128
        .global         triton_poi_fused_cat_47
        .type           triton_poi_fused_cat_47,@function
        .size           triton_poi_fused_cat_47,(.L_x_1 - triton_poi_fused_cat_47)
        .other          triton_poi_fused_cat_47,@"STO_CUDA_ENTRY STV_DEFAULT"
triton_poi_fused_cat_47:
.text.triton_poi_fused_cat_47:
[----:B------:R-:W-:Y:S01]  /*0000*/  LDC R1, c[0x0][0x28] ;  /* 0x00000a00ff017b82 */ /* 0x000fe20000000800 */
[----:B------:R-:W1:Y:S01]  /*0010*/  S2R R0, SR_TID.X ;  /* 0x0000000000007919 */ /* 0x000e620000002100 */
[----:B------:R-:W-:Y:S01]  /*0020*/  CS2R R14, SRZ ;  /* 0x00000000000e7805 */ /* 0x000fe2000001ff00 */
[----:B------:R-:W-:-:S05]  /*0030*/  ULDC.64 UR4, c[0x0][0x208] ;  /* 0x0000820000047ab9 */ /* 0x000fca0000000a00 */
[----:B------:R-:W2:Y:S01]  /*0040*/  LDC.64 R6, c[0x0][0x248] ;  /* 0x00009200ff067b82 */ /* 0x000ea20000000a00 */
[----:B------:R-:W3:Y:S01]  /*0050*/  S2R R3, SR_CTAID.X ;  /* 0x0000000000037919 */ /* 0x000ee20000002500 */
[----:B------:R-:W-:Y:S01]  /*0060*/  CS2R R34, SRZ ;  /* 0x0000000000227805 */ /* 0x000fe2000001ff00 */
[----:B------:R-:W-:Y:S01]  /*0070*/  ULDC.64 UR6, c[0x0][0x260] ;  /* 0x0000980000067ab9 */ /* 0x000fe20000000a00 */
[----:B------:R-:W-:-:S04]  /*0080*/  ULDC.64 UR8, c[0x0][0x288] ;  /* 0x0000a20000087ab9 */ /* 0x000fc80000000a00 */
[----:B------:R-:W4:Y:S08]  /*0090*/  LDC.64 R8, c[0x0][0x270] ;  /* 0x00009c00ff087b82 */ /* 0x000f300000000a00 */
[----:B------:R-:W5:Y:S08]  /*00a0*/  LDC.64 R10, c[0x0][0x298] ;  /* 0x0000a600ff0a7b82 */ /* 0x000f700000000a00 */
[----:B------:R-:W2:Y:S01]  /*00b0*/  LDC.64 R40, c[0x0][0x218] ;  /* 0x00008600ff287b82 */ /* 0x000ea20000000a00 */
[----:B-1----:R-:W-:-:S07]  /*00c0*/  IMAD.SHL.U32 R0, R0, 0x2, RZ ;  /* 0x0000000200007824 */ /* 0x002fce00078e00ff */
[----:B------:R-:W1:Y:S01]  /*00d0*/  LDC.64 R36, c[0x0][0x228] ;  /* 0x00008a00ff247b82 */ /* 0x000e620000000a00 */
[----:B------:R-:W-:-:S05]  /*00e0*/  LOP3.LUT R0, R0, 0x1fe, RZ, 0xc0, !PT ;  /* 0x000001fe00007812 */ /* 0x000fca00078ec0ff */
[----:B---3--:R-:W-:Y:S02]  /*00f0*/  IMAD R0, R3, 0x200, R0 ;  /* 0x0000020003007824 */ /* 0x008fe400078e0200 */
[----:B------:R-:W3:Y:S03]  /*0100*/  LDC.64 R20, c[0x0][0x250] ;  /* 0x00009400ff147b82 */ /* 0x000ee60000000a00 */
[----:B------:R-:W-:-:S05]  /*0110*/  SHF.R.S32.HI R5, RZ, 0x1f, R0 ;  /* 0x0000001fff057819 */ /* 0x000fca0000011400 */
[----:B------:R-:W1:Y:S01]  /*0120*/  LDC.64 R2, c[0x0][0x220] ;  /* 0x00008800ff027b82 */ /* 0x000e620000000a00 */
[----:B------:R-:W-:-:S04]  /*0130*/  LEA.HI R12, R5, R0, RZ, 0x9 ;  /* 0x00000000050c7211 */ /* 0x000fc800078f48ff */
[----:B------:R-:W-:Y:S02]  /*0140*/  LOP3.LUT R39, R12, 0xfffffe00, RZ, 0xc0, !PT ;  /* 0xfffffe000c277812 */ /* 0x000fe400078ec0ff */
[----:B------:R-:W-:Y:S01]  /*0150*/  CS2R R22, SRZ ;  /* 0x0000000000167805 */ /* 0x000fe2000001ff00 */
[----:B------:R-:W2:Y:S02]  /*0160*/  LDC.64 R24, c[0x0][0x230] ;  /* 0x00008c00ff187b82 */ /* 0x000ea40000000a00 */
[----:B------:R-:W-:-:S05]  /*0170*/  IMAD.IADD R39, R0, 0x1, -R39 ;  /* 0x0000000100277824 */ /* 0x000fca00078e0a27 */
[C---:B------:R-:W-:Y:S01]  /*0180*/  ISETP.GE.AND P0, PT, R39.reuse, 0x40, PT ;  /* 0x000000402700780c */ /* 0x040fe20003f06270 */
[----:B01----:R-:W-:-:S12]  /*0190*/  IMAD.WIDE R2, R39, 0x4, R2 ;  /* 0x0000000427027825 */ /* 0x003fd800078e0202 */
[----:B------:R0:W3:Y:S01]  /*01a0*/  @!P0 LDG.E.EL.64 R14, desc[UR4][R2.64] ;  /* 0x00000004020e8981 */ /* 0x0000e2000c2e1b00 */
[C---:B------:R-:W-:Y:S02]  /*01b0*/  VIADD R4, R39.reuse, 0xffffffc0 ;  /* 0xffffffc027047836 */ /* 0x040fe40000000000 */
[----:B--2---:R-:W-:-:S03]  /*01c0*/  IMAD.WIDE R6, R39, 0x4, R6 ;  /* 0x0000000427067825 */ /* 0x004fc600078e0206 */
[----:B------:R-:W-:Y:S02]  /*01d0*/  ISETP.GE.U32.AND P1, PT, R4, 0x100, PT ;  /* 0x000001000400780c */ /* 0x000fe40003f26070 */
[----:B------:R-:W-:-:S11]  /*01e0*/  LOP3.LUT R4, R39, 0xffffffc0, RZ, 0xc0, !PT ;  /* 0xffffffc027047812 */ /* 0x000fd600078ec0ff */
[----:B------:R1:W2:Y:S01]  /*01f0*/  @!P1 LDG.E.EL.64 R34, desc[UR4][R6.64+-0x100] ;  /* 0xffff000406229981 */ /* 0x0002a2000c2e1b00 */
[----:B------:R-:W-:Y:S02]  /*0200*/  ISETP.NE.AND P3, PT, R4, 0x140, PT ;  /* 0x000001400400780c */ /* 0x000fe40003f65270 */
[----:B------:R-:W-:Y:S01]  /*0210*/  CS2R R4, SRZ ;  /* 0x0000000000047805 */ /* 0x000fe2000001ff00 */
[C---:B----4-:R-:W-:Y:S01]  /*0220*/  IMAD.WIDE R8, R39.reuse, 0x4, R8 ;  /* 0x0000000427087825 */ /* 0x050fe200078e0208 */
[C---:B------:R-:W-:Y:S02]  /*0230*/  ISETP.GT.AND P2, PT, R39.reuse, 0x17f, PT ;  /* 0x0000017f2700780c */ /* 0x040fe40003f44270 */
[----:B0-----:R-:W-:Y:S01]  /*0240*/  CS2R R2, SRZ ;  /* 0x0000000000027805 */ /* 0x001fe2000001ff00 */
[----:B-----5:R-:W-:Y:S01]  /*0250*/  IMAD.WIDE R10, R39, 0x4, R10 ;  /* 0x00000004270a7825 */ /* 0x020fe200078e020a */
[----:B------:R-:W-:Y:S01]  /*0260*/  SHF.R.S32.HI R12, RZ, 0x9, R12 ;  /* 0x00000009ff0c7819 */ /* 0x000fe2000001140c */
[----:B-1----:R-:W0:Y:S04]  /*0270*/  LDC.64 R6, c[0x0][0x210] ;  /* 0x00008400ff067b82 */ /* 0x002e280000000a00 */
[----:B------:R1:W4:Y:S04]  /*0280*/  @!P3 LDG.E.EL.64 R4, desc[UR4][R8.64+-0x500] ;  /* 0xfffb00040804b981 */ /* 0x000328000c2e1b00 */
[----:B------:R5:W4:Y:S01]  /*0290*/  @P2 LDG.E.EL.64 R2, desc[UR4][R10.64+-0x600] ;  /* 0xfffa00040a022981 */ /* 0x000b22000c2e1b00 */
[----:B------:R-:W-:-:S02]  /*02a0*/  IMAD.SHL.U32 R16, R12, 0x40, RZ ;  /* 0x000000400c107824 */ /* 0x000fc400078e00ff */
[C---:B------:R-:W-:Y:S02]  /*02b0*/  IMAD.SHL.U32 R18, R12.reuse, 0x100, RZ ;  /* 0x000001000c127824 */ /* 0x040fe400078e00ff */
[----:B------:R-:W-:Y:S01]  /*02c0*/  IMAD.SHL.U32 R12, R12, 0x80, RZ ;  /* 0x000000800c0c7824 */ /* 0x000fe200078e00ff */
[----:B-1----:R-:W-:Y:S01]  /*02d0*/  SHF.R.S32.HI R9, RZ, 0x1f, R39 ;  /* 0x0000001fff097819 */ /* 0x002fe20000011427 */
[----:B------:R-:W-:Y:S01]  /*02e0*/  IMAD.IADD R45, R39, 0x1, R16 ;  /* 0x00000001272d7824 */ /* 0x000fe200078e0210 */
[----:B------:R-:W-:Y:S02]  /*02f0*/  IADD3 R17, P6, R39, R16, RZ ;  /* 0x0000001027117210 */ /* 0x000fe40007fde0ff */
[----:B------:R-:W-:Y:S02]  /*0300*/  IADD3 R19, P5, R39, R18, RZ ;  /* 0x0000001227137210 */ /* 0x000fe40007fbe0ff */
[----:B------:R-:W-:Y:S02]  /*0310*/  IADD3 R13, P4, R39, R12, RZ ;  /* 0x0000000c270d7210 */ /* 0x000fe40007f9e0ff */
[----:B-----5:R-:W-:-:S02]  /*0320*/  LEA.HI.X.SX32 R10, R16, R9, 0x1, P6 ;  /* 0x00000009100a7211 */ /* 0x020fc400030f0eff */
[----:B------:R-:W-:Y:S01]  /*0330*/  LEA R8, P6, R17, UR6, 0x2 ;  /* 0x0000000611087c11 */ /* 0x000fe2000f8c10ff */
[----:B0-----:R-:W-:Y:S01]  /*0340*/  IMAD.WIDE R44, R45, 0x4, R6 ;  /* 0x000000042d2c7825 */ /* 0x001fe200078e0206 */
[-C--:B------:R-:W-:Y:S01]  /*0350*/  LEA.HI.X.SX32 R18, R18, R9.reuse, 0x1, P5 ;  /* 0x0000000912127211 */ /* 0x080fe200028f0eff */
[----:B------:R-:W0:Y:S01]  /*0360*/  LDC.64 R6, c[0x0][0x240] ;  /* 0x00009000ff067b82 */ /* 0x000e220000000a00 */
[----:B------:R-:W-:Y:S02]  /*0370*/  LEA.HI.X.SX32 R12, R12, R9, 0x1, P4 ;  /* 0x000000090c0c7211 */ /* 0x000fe400020f0eff */
[----:B------:R-:W-:Y:S01]  /*0380*/  LEA.HI.X R9, R17, UR7, R10, 0x2, P6 ;  /* 0x0000000711097c11 */ /* 0x000fe2000b0f140a */
[----:B------:R-:W-:Y:S01]  /*0390*/  ULDC.64 UR6, c[0x0][0x238] ;  /* 0x00008e0000067ab9 */ /* 0x000fe20000000a00 */
[----:B------:R-:W-:Y:S02]  /*03a0*/  LEA R42, P5, R13, UR8, 0x2 ;  /* 0x000000080d2a7c11 */ /* 0x000fe4000f8a10ff */
[----:B------:R-:W-:-:S02]  /*03b0*/  LEA R30, P4, R19, UR6, 0x2 ;  /* 0x00000006131e7c11 */ /* 0x000fc4000f8810ff */
[----:B------:R-:W-:Y:S02]  /*03c0*/  CS2R R16, SRZ ;  /* 0x0000000000107805 */ /* 0x000fe4000001ff00 */
[----:B------:R-:W-:Y:S02]  /*03d0*/  LEA.HI.X R43, R13, UR9, R12, 0x2, P5 ;  /* 0x000000090d2b7c11 */ /* 0x000fe4000a8f140c */
[----:B------:R-:W-:Y:S02]  /*03e0*/  CS2R R26, SRZ ;  /* 0x00000000001a7805 */ /* 0x000fe4000001ff00 */
[----:B------:R-:W-:Y:S01]  /*03f0*/  LEA.HI.X R31, R19, UR7, R18, 0x2, P4 ;  /* 0x00000007131f7c11 */ /* 0x000fe2000a0f1412 */
[----:B------:R1:W5:Y:S01]  /*0400*/  @!P3 LDG.E.EL.64 R22, desc[UR4][R8.64+-0x500] ;  /* 0xfffb00040816b981 */ /* 0x000362000c2e1b00 */
[----:B------:R-:W3:Y:S01]  /*0410*/  LDC.64 R18, c[0x0][0x258] ;  /* 0x00009600ff127b82 */ /* 0x000ee20000000a00 */
[----:B------:R-:W-:Y:S01]  /*0420*/  IMAD.WIDE R36, R39, 0x4, R36 ;  /* 0x0000000427247825 */ /* 0x000fe200078e0224 */
[----:B------:R-:W-:Y:S01]  /*0430*/  CS2R R10, SRZ ;  /* 0x00000000000a7805 */ /* 0x000fe2000001ff00 */
[----:B------:R1:W5:Y:S01]  /*0440*/  @P2 LDG.E.EL.64 R16, desc[UR4][R42.64+-0x600] ;  /* 0xfffa00042a102981 */ /* 0x000362000c2e1b00 */
[----:B------:R-:W-:-:S04]  /*0450*/  CS2R R32, SRZ ;  /* 0x0000000000207805 */ /* 0x000fc8000001ff00 */
[----:B------:R-:W3:Y:S01]  /*0460*/  LDC.64 R12, c[0x0][0x268] ;  /* 0x00009a00ff0c7b82 */ /* 0x000ee20000000a00 */
[----:B-1----:R-:W-:Y:S01]  /*0470*/  CS2R R8, SRZ ;  /* 0x0000000000087805 */ /* 0x002fe2000001ff00 */
[----:B------:R0:W5:Y:S01]  /*0480*/  @!P0 LDG.E.EL.64 R10, desc[UR4][R44.64] ;  /* 0x000000042c0a8981 */ /* 0x000162000c2e1b00 */
[----:B------:R-:W-:-:S03]  /*0490*/  IMAD.WIDE R42, R39, 0x4, R40 ;  /* 0x00000004272a7825 */ /* 0x000fc600078e0228 */
[----:B------:R-:W5:Y:S02]  /*04a0*/  @!P1 LDG.E.EL.64 R32, desc[UR4][R30.64+-0x100] ;  /* 0xffff00041e209981 */ /* 0x000f64000c2e1b00 */
[----:B------:R-:W1:Y:S02]  /*04b0*/  LDC.64 R40, c[0x0][0x278] ;  /* 0x00009e00ff287b82 */ /* 0x000e640000000a00 */
[----:B------:R3:W5:Y:S04]  /*04c0*/  @!P0 LDG.E.EL.64 R26, desc[UR4][R42.64] ;  /* 0x000000042a1a8981 */ /* 0x000768000c2e1b00 */
[----:B------:R3:W5:Y:S01]  /*04d0*/  @!P0 LDG.E.EL.64 R8, desc[UR4][R36.64] ;  /* 0x0000000424088981 */ /* 0x000762000c2e1b00 */
[----:B0-----:R-:W-:-:S04]  /*04e0*/  IMAD.WIDE R44, R39, 0x4, R6 ;  /* 0x00000004272c7825 */ /* 0x001fc800078e0206 */
[----:B---3--:R-:W-:Y:S01]  /*04f0*/  IMAD.WIDE R42, R39, 0x4, R20 ;  /* 0x00000004272a7825 */ /* 0x008fe200078e0214 */
[----:B------:R-:W-:-:S03]  /*0500*/  CS2R R20, SRZ ;  /* 0x0000000000147805 */ /* 0x000fc6000001ff00 */
[C---:B------:R-:W-:Y:S01]  /*0510*/  IMAD.WIDE R36, R39.reuse, 0x4, R18 ;  /* 0x0000000427247825 */ /* 0x040fe200078e0212 */
[----:B------:R-:W-:Y:S01]  /*0520*/  CS2R R6, SRZ ;  /* 0x0000000000067805 */ /* 0x000fe2000001ff00 */
[----:B------:R-:W0:Y:S03]  /*0530*/  LDC.64 R18, c[0x0][0x280] ;  /* 0x0000a000ff127b82 */ /* 0x000e260000000a00 */
[----:B------:R3:W5:Y:S04]  /*0540*/  @!P1 LDG.E.EL.64 R20, desc[UR4][R36.64+-0x100] ;  /* 0xffff000424149981 */ /* 0x000768000c2e1b00 */
[----:B------:R1:W5:Y:S01]  /*0550*/  @!P1 LDG.E.EL.64 R6, desc[UR4][R42.64+-0x100] ;  /* 0xffff00042a069981 */ /* 0x000362000c2e1b00 */
[----:B---3--:R-:W3:Y:S01]  /*0560*/  LDC.64 R36, c[0x0][0x290] ;  /* 0x0000a400ff247b82 */ /* 0x008ee20000000a00 */
[----:B-1----:R-:W-:Y:S01]  /*0570*/  IMAD.WIDE R42, R39, 0x4, R40 ;  /* 0x00000004272a7825 */ /* 0x002fe200078e0228 */
[----:B------:R-:W-:-:S02]  /*0580*/  CS2R R30, SRZ ;  /* 0x00000000001e7805 */ /* 0x000fc4000001ff00 */
[----:B------:R-:W-:Y:S01]  /*0590*/  CS2R R28, SRZ ;  /* 0x00000000001c7805 */ /* 0x000fe2000001ff00 */
[----:B------:R-:W-:-:S03]  /*05a0*/  IMAD.WIDE R24, R39, 0x4, R24 ;  /* 0x0000000427187825 */ /* 0x000fc600078e0218 */
[----:B------:R1:W5:Y:S04]  /*05b0*/  @!P1 LDG.E.EL.64 R30, desc[UR4][R44.64+-0x100] ;  /* 0xffff00042c1e9981 */ /* 0x000368000c2e1b00 */
[----:B------:R1:W5:Y:S02]  /*05c0*/  @!P0 LDG.E.EL.64 R28, desc[UR4][R24.64] ;  /* 0x00000004181c8981 */ /* 0x000364000c2e1b00 */
[----:B-1----:R-:W-:Y:S01]  /*05d0*/  IMAD.WIDE R44, R39, 0x4, R12 ;  /* 0x00000004272c7825 */ /* 0x002fe200078e020c */
[----:B------:R-:W-:Y:S02]  /*05e0*/  CS2R R12, SRZ ;  /* 0x00000000000c7805 */ /* 0x000fe4000001ff00 */
[----:B------:R-:W-:-:S04]  /*05f0*/  CS2R R24, SRZ ;  /* 0x0000000000187805 */ /* 0x000fc8000001ff00 */
[----:B------:R0:W5:Y:S04]  /*0600*/  @!P3 LDG.E.EL.64 R12, desc[UR4][R42.64+-0x500] ;  /* 0xfffb00042a0cb981 */ /* 0x000168000c2e1b00 */
[----:B------:R3:W5:Y:S01]  /*0610*/  @!P3 LDG.E.EL.64 R24, desc[UR4][R44.64+-0x500] ;  /* 0xfffb00042c18b981 */ /* 0x000762000c2e1b00 */
[----:B0-----:R-:W-:-:S04]  /*0620*/  IMAD.WIDE R42, R39, 0x4, R18 ;  /* 0x00000004272a7825 */ /* 0x001fc800078e0212 */
[----:B---3--:R-:W-:-:S04]  /*0630*/  IMAD.WIDE R44, R39, 0x4, R36 ;  /* 0x00000004272c7825 */ /* 0x008fc800078e0224 */
[----:B------:R-:W-:Y:S01]  /*0640*/  IMAD.MOV.U32 R36, RZ, RZ, 0x3e800000 ;  /* 0x3e800000ff247424 */ /* 0x000fe200078e00ff */
[----:B------:R-:W-:-:S05]  /*0650*/  SEL R14, R14, RZ, !P0 ;  /* 0x000000ff0e0e7207 */ /* 0x000fca0004000000 */
[----:B------:R-:W-:Y:S01]  /*0660*/  FADD R38, R14, 9.9999997473787516356e-06 ;  /* 0x3727c5ac0e267421 */ /* 0x000fe20000000000 */
[----:B------:R-:W-:-:S05]  /*0670*/  SEL R15, R15, RZ, !P0 ;  /* 0x000000ff0f0f7207 */ /* 0x000fca0004000000 */
[----:B------:R-:W0:Y:S01]  /*0680*/  MUFU.SQRT R38, R38 ;  /* 0x0000002600267308 */ /* 0x000e220000002000 */
[----:B------:R-:W-:-:S07]  /*0690*/  FADD R40, R15, 9.9999997473787516356e-06 ;  /* 0x3727c5ac0f287421 */ /* 0x000fce0000000000 */
[----:B------:R-:W1:Y:S01]  /*06a0*/  MUFU.SQRT R40, R40 ;  /* 0x0000002800287308 */ /* 0x000e620000002000 */
[----:B--2---:R-:W-:Y:S02]  /*06b0*/  SEL R34, R34, RZ, !P1 ;  /* 0x000000ff22227207 */ /* 0x004fe40004800000 */
[----:B0-----:R-:W-:Y:S02]  /*06c0*/  FSETP.GT.AND P5, PT, R38, 8.50705917302346158658e+37, PT ;  /* 0x7e8000002600780b */ /* 0x001fe40003fa4000 */
[----:B------:R-:W-:Y:S01]  /*06d0*/  CS2R R14, SRZ ;  /* 0x00000000000e7805 */ /* 0x000fe2000001ff00 */
[----:B------:R-:W-:Y:S01]  /*06e0*/  FADD R34, R34, 9.9999997473787516356e-06 ;  /* 0x3727c5ac22227421 */ /* 0x000fe20000000000 */
[----:B------:R-:W-:-:S04]  /*06f0*/  FSETP.GEU.AND P4, PT, R38, 1.175494350822287508e-38, PT ;  /* 0x008000002600780b */ /* 0x000fc80003f8e000 */
[----:B------:R0:W2:Y:S01]  /*0700*/  @!P3 LDG.E.EL.64 R14, desc[UR4][R42.64+-0x500] ;  /* 0xfffb00042a0eb981 */ /* 0x0000a2000c2e1b00 */
[----:B-1----:R-:W-:Y:S01]  /*0710*/  FSETP.GT.AND P6, PT, R40, 8.50705917302346158658e+37, PT ;  /* 0x7e8000002800780b */ /* 0x002fe20003fc4000 */
[----:B------:R-:W1:Y:S03]  /*0720*/  MUFU.SQRT R34, R34 ;  /* 0x0000002200227308 */ /* 0x000e660000002000 */
[----:B------:R-:W-:Y:S01]  /*0730*/  @P5 FMUL R38, R38, 0.25 ;  /* 0x3e80000026265820 */ /* 0x000fe20000400000 */
[----:B0-----:R-:W-:Y:S02]  /*0740*/  FSEL R43, R36, 1, P5 ;  /* 0x3f800000242b7808 */ /* 0x001fe40002800000 */
[----:B------:R-:W-:Y:S02]  /*0750*/  FSETP.GEU.AND P5, PT, R40, 1.175494350822287508e-38, PT ;  /* 0x008000002800780b */ /* 0x000fe40003fae000 */
[----:B------:R-:W-:-:S04]  /*0760*/  SEL R35, R35, RZ, !P1 ;  /* 0x000000ff23237207 */ /* 0x000fc80004800000 */
[----:B------:R-:W-:Y:S01]  /*0770*/  @P6 FMUL R40, R40, 0.25 ;  /* 0x3e80000028286820 */ /* 0x000fe20000400000 */
[----:B------:R-:W-:Y:S01]  /*0780*/  FADD R35, R35, 9.9999997473787516356e-06 ;  /* 0x3727c5ac23237421 */ /* 0x000fe20000000000 */
[----:B------:R-:W-:Y:S01]  /*0790*/  FSEL R37, R36, 1, P6 ;  /* 0x3f80000024257808 */ /* 0x000fe20003000000 */
[----:B------:R-:W-:Y:S01]  /*07a0*/  @!P4 FMUL R38, R38, 16777216 ;  /* 0x4b8000002626c820 */ /* 0x000fe20000400000 */
[----:B------:R-:W-:-:S03]  /*07b0*/  @!P4 FMUL R43, R43, 16777216 ;  /* 0x4b8000002b2bc820 */ /* 0x000fc60000400000 */
[----:B------:R-:W-:Y:S01]  /*07c0*/  @!P5 FMUL R40, R40, 16777216 ;  /* 0x4b8000002828d820 */ /* 0x000fe20000400000 */
[----:B------:R-:W0:Y:S01]  /*07d0*/  MUFU.SQRT R35, R35 ;  /* 0x0000002300237308 */ /* 0x000e220000002000 */
[----:B-1----:R-:W-:Y:S02]  /*07e0*/  FSETP.GT.AND P4, PT, R34, 8.50705917302346158658e+37, PT ;  /* 0x7e8000002200780b */ /* 0x002fe40003f84000 */
[----:B----4-:R-:W-:Y:S01]  /*07f0*/  SEL R4, R4, RZ, !P3 ;  /* 0x000000ff04047207 */ /* 0x010fe20005800000 */
[----:B------:R-:W-:-:S04]  /*0800*/  @!P5 FMUL R37, R37, 16777216 ;  /* 0x4b8000002525d820 */ /* 0x000fc80000400000 */
[----:B------:R-:W1:Y:S01]  /*0810*/  MUFU.RCP R42, R40 ;  /* 0x00000028002a7308 */ /* 0x000e620000001000 */
[----:B------:R-:W-:Y:S01]  /*0820*/  FSETP.GEU.AND P5, PT, R34, 1.175494350822287508e-38, PT ;  /* 0x008000002200780b */ /* 0x000fe20003fae000 */
[----:B------:R-:W-:Y:S01]  /*0830*/  FADD R4, R4, 9.9999997473787516356e-06 ;  /* 0x3727c5ac04047421 */ /* 0x000fe20000000000 */
[----:B------:R-:W-:-:S03]  /*0840*/  SEL R5, R5, RZ, !P3 ;  /* 0x000000ff05057207 */ /* 0x000fc60005800000 */
[----:B------:R-:W-:Y:S01]  /*0850*/  @P4 FMUL R34, R34, 0.25 ;  /* 0x3e80000022224820 */ /* 0x000fe20000400000 */
[C---:B0-----:R-:W-:Y:S01]  /*0860*/  FSETP.GT.AND P6, PT, R35.reuse, 8.50705917302346158658e+37, PT ;  /* 0x7e8000002300780b */ /* 0x041fe20003fc4000 */
[----:B------:R-:W0:Y:S01]  /*0870*/  MUFU.SQRT R4, R4 ;  /* 0x0000000400047308 */ /* 0x000e220000002000 */
[----:B------:R-:W-:Y:S02]  /*0880*/  FSEL R41, R36, 1, P4 ;  /* 0x3f80000024297808 */ /* 0x000fe40002000000 */
[----:B------:R-:W-:Y:S01]  /*0890*/  FSETP.GEU.AND P4, PT, R35, 1.175494350822287508e-38, PT ;  /* 0x008000002300780b */ /* 0x000fe20003f8e000 */
[----:B-1----:R-:W-:Y:S01]  /*08a0*/  FMUL R42, R42, R37 ;  /* 0x000000252a2a7220 */ /* 0x002fe20000400000 */
[----:B------:R-:W-:Y:S01]  /*08b0*/  FADD R37, R5, 9.9999997473787516356e-06 ;  /* 0x3727c5ac05257421 */ /* 0x000fe20000000000 */
[----:B------:R-:W-:Y:S01]  /*08c0*/  @!P5 FMUL R34, R34, 16777216 ;  /* 0x4b8000002222d820 */ /* 0x000fe20000400000 */
[----:B------:R-:W-:-:S04]  /*08d0*/  @!P5 FMUL R41, R41, 16777216 ;  /* 0x4b8000002929d820 */ /* 0x000fc80000400000 */
[----:B------:R-:W1:Y:S01]  /*08e0*/  MUFU.SQRT R37, R37 ;  /* 0x0000002500257308 */ /* 0x000e620000002000 */
[----:B------:R-:W-:Y:S01]  /*08f0*/  @P6 FMUL R35, R35, 0.25 ;  /* 0x3e80000023236820 */ /* 0x000fe20000400000 */
[----:B0-----:R-:W-:-:S06]  /*0900*/  FSETP.GT.AND P5, PT, R4, 8.50705917302346158658e+37, PT ;  /* 0x7e8000000400780b */ /* 0x001fcc0003fa4000 */
[----:B------:R-:W0:Y:S01]  /*0910*/  MUFU.RCP R34, R34 ;  /* 0x0000002200227308 */ /* 0x000e220000001000 */
[----:B------:R-:W-:Y:S01]  /*0920*/  @!P4 FMUL R35, R35, 16777216 ;  /* 0x4b8000002323c820 */ /* 0x000fe20000400000 */
[----:B------:R-:W-:Y:S02]  /*0930*/  FSEL R5, R36, 1, P6 ;  /* 0x3f80000024057808 */ /* 0x000fe40003000000 */
[----:B------:R-:W-:Y:S02]  /*0940*/  FSETP.GEU.AND P6, PT, R4, 1.175494350822287508e-38, PT ;  /* 0x008000000400780b */ /* 0x000fe40003fce000 */
[----:B------:R-:W-:Y:S02]  /*0950*/  SEL R2, R2, RZ, P2 ;  /* 0x000000ff02027207 */ /* 0x000fe40001000000 */
[----:B------:R-:W3:Y:S01]  /*0960*/  MUFU.RCP R40, R35 ;  /* 0x0000002300287308 */ /* 0x000ee20000001000 */
[----:B------:R-:W-:Y:S01]  /*0970*/  @!P4 FMUL R5, R5, 16777216 ;  /* 0x4b8000000505c820 */ /* 0x000fe20000400000 */
[----:B-1----:R-:W-:Y:S01]  /*0980*/  FSETP.GT.AND P4, PT, R37, 8.50705917302346158658e+37, PT ;  /* 0x7e8000002500780b */ /* 0x002fe20003f84000 */
[----:B------:R-:W-:Y:S01]  /*0990*/  @P5 FMUL R4, R4, 0.25 ;  /* 0x3e80000004045820 */ /* 0x000fe20000400000 */
[----:B0-----:R-:W-:Y:S01]  /*09a0*/  FMUL R41, R34, R41 ;  /* 0x0000002922297220 */ /* 0x001fe20000400000 */
[----:B------:R-:W-:Y:S01]  /*09b0*/  FADD R34, R2, 9.9999997473787516356e-06 ;  /* 0x3727c5ac02227421 */ /* 0x000fe20000000000 */
[----:B------:R-:W-:-:S02]  /*09c0*/  FSEL R2, R36, 1, P5 ;  /* 0x3f80000024027808 */ /* 0x000fc40002800000 */
[----:B------:R-:W0:Y:S01]  /*09d0*/  MUFU.RCP R38, R38 ;  /* 0x0000002600267308 */ /* 0x000e220000001000 */
[----:B------:R-:W-:Y:S01]  /*09e0*/  FSETP.GEU.AND P5, PT, R37, 1.175494350822287508e-38, PT ;  /* 0x008000002500780b */ /* 0x000fe20003fae000 */
[----:B------:R-:W-:Y:S01]  /*09f0*/  @!P6 FMUL R4, R4, 16777216 ;  /* 0x4b8000000404e820 */ /* 0x000fe20000400000 */
[----:B------:R-:W-:Y:S01]  /*0a00*/  SEL R3, R3, RZ, P2 ;  /* 0x000000ff03037207 */ /* 0x000fe20001000000 */
[----:B---3--:R-:W-:-:S03]  /*0a10*/  FMUL R40, R40, R5 ;  /* 0x0000000528287220 */ /* 0x008fc60000400000 */
[----:B------:R-:W-:Y:S01]  /*0a20*/  @P4 FMUL R37, R37, 0.25 ;  /* 0x3e80000025254820 */ /* 0x000fe20000400000 */
[----:B------:R-:W1:Y:S01]  /*0a30*/  MUFU.SQRT R35, R34 ;  /* 0x0000002200237308 */ /* 0x000e620000002000 */
[----:B------:R-:W-:-:S07]  /*0a40*/  FADD R3, R3, 9.9999997473787516356e-06 ;  /* 0x3727c5ac03037421 */ /* 0x000fce0000000000 */
[----:B------:R-:W3:Y:S01]  /*0a50*/  MUFU.RCP R5, R4 ;  /* 0x0000000400057308 */ /* 0x000ee20000001000 */
[----:B------:R-:W-:Y:S01]  /*0a60*/  @!P5 FMUL R37, R37, 16777216 ;  /* 0x4b8000002525d820 */ /* 0x000fe20000400000 */
[----:B0-----:R-:W-:Y:S01]  /*0a70*/  FMUL R43, R38, R43 ;  /* 0x0000002b262b7220 */ /* 0x001fe20000400000 */
[----:B------:R-:W-:-:S05]  /*0a80*/  @!P6 FMUL R2, R2, 16777216 ;  /* 0x4b8000000202e820 */ /* 0x000fca0000400000 */
[----:B------:R-:W0:Y:S01]  /*0a90*/  MUFU.SQRT R38, R3 ;  /* 0x0000000300267308 */ /* 0x000e220000002000 */
[----:B-1----:R-:W-:-:S07]  /*0aa0*/  FSETP.GT.AND P6, PT, R35, 8.50705917302346158658e+37, PT ;  /* 0x7e8000002300780b */ /* 0x002fce0003fc4000 */
[----:B------:R-:W1:Y:S01]  /*0ab0*/  MUFU.RCP R37, R37 ;  /* 0x0000002500257308 */ /* 0x000e620000001000 */
[----:B---3--:R-:W-:Y:S01]  /*0ac0*/  FMUL R5, R5, R2 ;  /* 0x0000000205057220 */ /* 0x008fe20000400000 */
[----:B------:R-:W-:-:S05]  /*0ad0*/  FSEL R2, R36, 1, P4 ;  /* 0x3f80000024027808 */ /* 0x000fca0002000000 */
[----:B------:R-:W-:Y:S01]  /*0ae0*/  @!P5 FMUL R2, R2, 16777216 ;  /* 0x4b8000000202d820 */ /* 0x000fe20000400000 */
[----:B0-----:R-:W-:Y:S02]  /*0af0*/  FSETP.GT.AND P5, PT, R38, 8.50705917302346158658e+37, PT ;  /* 0x7e8000002600780b */ /* 0x001fe40003fa4000 */
[C---:B------:R-:W-:Y:S01]  /*0b00*/  FSETP.GEU.AND P4, PT, R35.reuse, 1.175494350822287508e-38, PT ;  /* 0x008000002300780b */ /* 0x040fe20003f8e000 */
[----:B------:R-:W-:Y:S01]  /*0b10*/  @P6 FMUL R35, R35, 0.25 ;  /* 0x3e80000023236820 */ /* 0x000fe20000400000 */
[----:B-1----:R-:W-:Y:S01]  /*0b20*/  FMUL R4, R37, R2 ;  /* 0x0000000225047220 */ /* 0x002fe20000400000 */
[----:B------:R-:W-:Y:S02]  /*0b30*/  FSEL R2, R36, 1, P6 ;  /* 0x3f80000024027808 */ /* 0x000fe40003000000 */
[----:B------:R-:W-:-:S06]  /*0b40*/  FSETP.GEU.AND P6, PT, R38, 1.175494350822287508e-38, PT ;  /* 0x008000002600780b */ /* 0x000fcc0003fce000 */
[----:B------:R-:W-:Y:S02]  /*0b50*/  @P5 FMUL R38, R38, 0.25 ;  /* 0x3e80000026265820 */ /* 0x000fe40000400000 */
[----:B------:R-:W-:-:S05]  /*0b60*/  @!P4 FMUL R35, R35, 16777216 ;  /* 0x4b8000002323c820 */ /* 0x000fca0000400000 */
[----:B------:R-:W-:Y:S01]  /*0b70*/  @!P6 FMUL R38, R38, 16777216 ;  /* 0x4b8000002626e820 */ /* 0x000fe20000400000 */
[----:B------:R-:W0:Y:S01]  /*0b80*/  MUFU.RCP R3, R35 ;  /* 0x0000002300037308 */ /* 0x000e220000001000 */
[----:B------:R-:W-:-:S07]  /*0b90*/  FSEL R37, R36, 1, P5 ;  /* 0x3f80000024257808 */ /* 0x000fce0002800000 */
[----:B------:R-:W1:Y:S01]  /*0ba0*/  MUFU.RCP R38, R38 ;  /* 0x0000002600267308 */ /* 0x000e620000001000 */
[----:B------:R-:W-:Y:S01]  /*0bb0*/  CS2R R18, SRZ ;  /* 0x0000000000127805 */ /* 0x000fe2000001ff00 */
[----:B------:R-:W-:Y:S01]  /*0bc0*/  @!P4 FMUL R2, R2, 16777216 ;  /* 0x4b8000000202c820 */ /* 0x000fe20000400000 */
[----:B------:R-:W-:-:S03]  /*0bd0*/  @!P6 FMUL R37, R37, 16777216 ;  /* 0x4b8000002525e820 */ /* 0x000fc60000400000 */
[----:B0-----:R-:W-:Y:S01]  /*0be0*/  FMUL R3, R3, R2 ;  /* 0x0000000203037220 */ /* 0x001fe20000400000 */
[----:B------:R0:W3:Y:S01]  /*0bf0*/  @P2 LDG.E.EL.64 R18, desc[UR4][R44.64+-0x600] ;  /* 0xfffa00042c122981 */ /* 0x0000e2000c2e1b00 */
[----:B-1----:R-:W-:Y:S02]  /*0c00*/  FMUL R2, R38, R37 ;  /* 0x0000002526027220 */ /* 0x002fe40000400000 */
[----:B------:R-:W1:Y:S08]  /*0c10*/  LDC.64 R36, c[0x0][0x2a8] ;  /* 0x0000aa00ff247b82 */ /* 0x000e700000000a00 */
[----:B0-----:R-:W0:Y:S01]  /*0c20*/  LDC.64 R44, c[0x0][0x2a0] ;  /* 0x0000a800ff2c7b82 */ /* 0x001e220000000a00 */
[----:B------:R-:W-:Y:S01]  /*0c30*/  CS2R R34, SRZ ;  /* 0x0000000000227805 */ /* 0x000fe2000001ff00 */
[----:B-1----:R-:W-:-:S04]  /*0c40*/  IMAD.WIDE R36, R39, 0x4, R36 ;  /* 0x0000000427247825 */ /* 0x002fc800078e0224 */
[----:B0-----:R-:W-:Y:S01]  /*0c50*/  IMAD.WIDE R44, R39, 0x4, R44 ;  /* 0x00000004272c7825 */ /* 0x001fe200078e022c */
[----:B------:R-:W-:-:S04]  /*0c60*/  CS2R R38, SRZ ;  /* 0x0000000000267805 */ /* 0x000fc8000001ff00 */
[----:B------:R-:W4:Y:S04]  /*0c70*/  @P2 LDG.E.EL.64 R34, desc[UR4][R44.64+-0x600] ;  /* 0xfffa00042c222981 */ /* 0x000f28000c2e1b00 */
[----:B------:R0:W4:Y:S01]  /*0c80*/  @P2 LDG.E.EL.64 R38, desc[UR4][R36.64+-0x600] ;  /* 0xfffa000424262981 */ /* 0x000122000c2e1b00 */
[----:B-----5:R-:W-:Y:S02]  /*0c90*/  SEL R10, R10, RZ, !P0 ;  /* 0x000000ff0a0a7207 */ /* 0x020fe40004000000 */
[----:B0-----:R-:W-:Y:S02]  /*0ca0*/  SEL R36, R27, RZ, !P0 ;  /* 0x000000ff1b247207 */ /* 0x001fe40004000000 */
[----:B------:R-:W-:Y:S02]  /*0cb0*/  SEL R27, R26, RZ, !P0 ;  /* 0x000000ff1a1b7207 */ /* 0x000fe40004000000 */
[----:B------:R-:W-:-:S03]  /*0cc0*/  SEL R26, R31, RZ, !P1 ;  /* 0x000000ff1f1a7207 */ /* 0x000fc60004800000 */
[----:B------:R-:W-:Y:S01]  /*0cd0*/  FADD R10, R10, -R27 ;  /* 0x8000001b0a0a7221 */ /* 0x000fe20000000000 */
[----:B------:R-:W-:Y:S02]  /*0ce0*/  SEL R27, R33, RZ, !P1 ;  /* 0x000000ff211b7207 */ /* 0x000fe40004800000 */
[----:B------:R-:W-:Y:S02]  /*0cf0*/  SEL R11, R11, RZ, !P0 ;  /* 0x000000ff0b0b7207 */ /* 0x000fe40004000000 */
[----:B------:R-:W-:Y:S02]  /*0d00*/  SEL R32, R32, RZ, !P1 ;  /* 0x000000ff20207207 */ /* 0x000fe40004800000 */
[----:B------:R-:W-:Y:S01]  /*0d10*/  SEL R33, R30, RZ, !P1 ;  /* 0x000000ff1e217207 */ /* 0x000fe20004800000 */
[----:B------:R-:W-:Y:S01]  /*0d20*/  FADD R27, R27, -R26 ;  /* 0x8000001a1b1b7221 */ /* 0x000fe20000000000 */
[----:B------:R-:W-:Y:S01]  /*0d30*/  FADD R11, R11, -R36 ;  /* 0x800000240b0b7221 */ /* 0x000fe20000000000 */
[----:B------:R-:W-:Y:S01]  /*0d40*/  FMUL R43, R43, R10 ;  /* 0x0000000a2b2b7220 */ /* 0x000fe20000400000 */
[----:B------:R-:W-:Y:S01]  /*0d50*/  SEL R26, R25, RZ, !P3 ;  /* 0x000000ff191a7207 */ /* 0x000fe20005800000 */
[----:B------:R-:W-:Y:S01]  /*0d60*/  FADD R10, R32, -R33 ;  /* 0x80000021200a7221 */ /* 0x000fe20000000000 */
[----:B------:R-:W-:Y:S01]  /*0d70*/  SEL R23, R23, RZ, !P3 ;  /* 0x000000ff17177207 */ /* 0x000fe20005800000 */
[----:B------:R-:W-:-:S02]  /*0d80*/  FMUL R42, R42, R11 ;  /* 0x0000000b2a2a7220 */ /* 0x000fc40000400000 */
[----:B------:R-:W-:Y:S01]  /*0d90*/  FMUL R41, R41, R10 ;  /* 0x0000000a29297220 */ /* 0x000fe20000400000 */
[----:B------:R-:W-:Y:S01]  /*0da0*/  SEL R10, R22, RZ, !P3 ;  /* 0x000000ff160a7207 */ /* 0x000fe20005800000 */
[----:B------:R-:W-:Y:S01]  /*0db0*/  FADD R11, R23, -R26 ;  /* 0x8000001a170b7221 */ /* 0x000fe20000000000 */
[----:B------:R-:W-:Y:S02]  /*0dc0*/  SEL R23, R24, RZ, !P3 ;  /* 0x000000ff18177207 */ /* 0x000fe40005800000 */
[----:B------:R-:W-:Y:S02]  /*0dd0*/  SEL R16, R16, RZ, P2 ;  /* 0x000000ff10107207 */ /* 0x000fe40001000000 */
[----:B------:R-:W-:Y:S01]  /*0de0*/  SEL R17, R17, RZ, P2 ;  /* 0x000000ff11117207 */ /* 0x000fe20001000000 */
[----:B------:R-:W-:Y:S01]  /*0df0*/  FADD R10, R10, -R23 ;  /* 0x800000170a0a7221 */ /* 0x000fe20000000000 */
[----:B------:R-:W-:Y:S01]  /*0e00*/  FMUL R4, R4, R11 ;  /* 0x0000000b04047220 */ /* 0x000fe20000400000 */
[----:B------:R-:W-:-:S02]  /*0e10*/  SEL R11, R12, RZ, !P3 ;  /* 0x000000ff0c0b7207 */ /* 0x000fc40005800000 */
[----:B------:R-:W-:Y:S01]  /*0e20*/  FMUL R10, R5, R10 ;  /* 0x0000000a050a7220 */ /* 0x000fe20000400000 */
[----:B------:R-:W-:Y:S01]  /*0e30*/  SEL R13, R13, RZ, !P3 ;  /* 0x000000ff0d0d7207 */ /* 0x000fe20005800000 */
[----:B------:R-:W-:Y:S01]  /*0e40*/  FMUL R27, R40, R27 ;  /* 0x0000001b281b7220 */ /* 0x000fe20000400000 */
[----:B------:R-:W-:Y:S02]  /*0e50*/  SEL R6, R6, RZ, !P1 ;  /* 0x000000ff06067207 */ /* 0x000fe40004800000 */
[----:B------:R-:W-:Y:S02]  /*0e60*/  SEL R8, R8, RZ, !P0 ;  /* 0x000000ff08087207 */ /* 0x000fe40004000000 */
[----:B------:R-:W-:Y:S02]  /*0e70*/  SEL R31, R28, RZ, !P0 ;  /* 0x000000ff1c1f7207 */ /* 0x000fe40004000000 */
[----:B------:R-:W-:-:S03]  /*0e80*/  SEL R9, R9, RZ, !P0 ;  /* 0x000000ff09097207 */ /* 0x000fc60004000000 */
[----:B------:R-:W-:Y:S01]  /*0e90*/  FFMA R8, R8, R43, R31 ;  /* 0x0000002b08087223 */ /* 0x000fe2000000001f */
[----:B--2---:R-:W-:Y:S02]  /*0ea0*/  SEL R12, R15, RZ, !P3 ;  /* 0x000000ff0f0c7207 */ /* 0x004fe40005800000 */
[----:B------:R-:W-:-:S03]  /*0eb0*/  SEL R14, R14, RZ, !P3 ;  /* 0x000000ff0e0e7207 */ /* 0x000fc60005800000 */
[----:B------:R-:W-:Y:S02]  /*0ec0*/  FFMA R4, R13, R4, R12 ;  /* 0x000000040d047223 */ /* 0x000fe4000000000c */
[----:B------:R-:W-:-:S05]  /*0ed0*/  FFMA R10, R11, R10, R14 ;  /* 0x0000000a0b0a7223 */ /* 0x000fca000000000e */
[----:B------:R-:W-:-:S04]  /*0ee0*/  FSETP.GEU.AND P4, PT, R10, RZ, PT ;  /* 0x000000ff0a00720b */ /* 0x000fc80003f8e000 */
[----:B------:R-:W-:Y:S02]  /*0ef0*/  FSEL R10, R10, RZ, P4 ;  /* 0x000000ff0a0a7208 */ /* 0x000fe40002000000 */
[----:B---3--:R-:W-:Y:S02]  /*0f00*/  SEL R25, R18, RZ, P2 ;  /* 0x000000ff12197207 */ /* 0x008fe40001000000 */
[----:B------:R-:W-:-:S03]  /*0f10*/  SEL R22, R19, RZ, P2 ;  /* 0x000000ff13167207 */ /* 0x000fc60001000000 */
[----:B------:R-:W-:Y:S02]  /*0f20*/  FADD R16, R16, -R25 ;  /* 0x8000001910107221 */ /* 0x000fe40000000000 */
[----:B------:R-:W-:Y:S02]  /*0f30*/  FADD R5, R17, -R22 ;  /* 0x8000001611057221 */ /* 0x000fe40000000000 */
[----:B------:R-:W-:Y:S02]  /*0f40*/  FMUL R3, R3, R16 ;  /* 0x0000001003037220 */ /* 0x000fe40000400000 */
[----:B------:R-:W-:Y:S01]  /*0f50*/  FMUL R2, R2, R5 ;  /* 0x0000000502027220 */ /* 0x000fe20000400000 */
[----:B------:R-:W-:Y:S02]  /*0f60*/  SEL R18, R7, RZ, !P1 ;  /* 0x000000ff07127207 */ /* 0x000fe40004800000 */
[----:B------:R-:W-:Y:S02]  /*0f70*/  SEL R7, R21, RZ, !P1 ;  /* 0x000000ff15077207 */ /* 0x000fe40004800000 */
[----:B------:R-:W-:-:S03]  /*0f80*/  SEL R5, R20, RZ, !P1 ;  /* 0x000000ff14057207 */ /* 0x000fc60004800000 */
[----:B------:R-:W-:Y:S02]  /*0f90*/  FFMA R7, R18, R27, R7 ;  /* 0x0000001b12077223 */ /* 0x000fe40000000007 */
[----:B------:R-:W-:Y:S01]  /*0fa0*/  FFMA R41, R6, R41, R5 ;  /* 0x0000002906297223 */ /* 0x000fe20000000005 */
[----:B----4-:R-:W-:Y:S02]  /*0fb0*/  SEL R15, R34, RZ, P2 ;  /* 0x000000ff220f7207 */ /* 0x010fe40001000000 */
[----:B------:R-:W-:Y:S02]  /*0fc0*/  SEL R38, R38, RZ, P2 ;  /* 0x000000ff26267207 */ /* 0x000fe40001000000 */
[----:B------:R-:W-:Y:S02]  /*0fd0*/  SEL R16, R35, RZ, P2 ;  /* 0x000000ff23107207 */ /* 0x000fe40001000000 */
[----:B------:R-:W-:Y:S01]  /*0fe0*/  SEL R39, R39, RZ, P2 ;  /* 0x000000ff27277207 */ /* 0x000fe20001000000 */
[----:B------:R-:W-:-:S04]  /*0ff0*/  FFMA R38, R15, R3, R38 ;  /* 0x000000030f267223 */ /* 0x000fc80000000026 */
[----:B------:R-:W-:Y:S01]  /*1000*/  FFMA R39, R16, R2, R39 ;  /* 0x0000000210277223 */ /* 0x000fe20000000027 */
[C---:B------:R-:W-:Y:S01]  /*1010*/  FSETP.GEU.AND P6, PT, R38.reuse, RZ, PT ;  /* 0x000000ff2600720b */ /* 0x040fe20003fce000 */
[----:B------:R-:W0:Y:S03]  /*1020*/  LDC.64 R2, c[0x0][0x2b0] ;  /* 0x0000ac00ff027b82 */ /* 0x000e260000000a00 */
[----:B------:R-:W-:Y:S02]  /*1030*/  FSEL R38, R38, RZ, P6 ;  /* 0x000000ff26267208 */ /* 0x000fe40003000000 */
[C---:B------:R-:W-:Y:S02]  /*1040*/  FSETP.GEU.AND P6, PT, R4.reuse, RZ, PT ;  /* 0x000000ff0400720b */ /* 0x040fe40003fce000 */
[----:B------:R-:W-:Y:S02]  /*1050*/  FSETP.GEU.AND P5, PT, R39, RZ, PT ;  /* 0x000000ff2700720b */ /* 0x000fe40003fae000 */
[----:B------:R-:W-:-:S02]  /*1060*/  FSEL R11, R4, RZ, P6 ;  /* 0x000000ff040b7208 */ /* 0x000fc40003000000 */
[----:B------:R-:W-:Y:S02]  /*1070*/  FSEL R39, R39, RZ, P5 ;  /* 0x000000ff27277208 */ /* 0x000fe40002800000 */
[----:B------:R-:W-:Y:S02]  /*1080*/  SEL R4, R29, RZ, !P0 ;  /* 0x000000ff1d047207 */ /* 0x000fe40004000000 */
[----:B------:R-:W-:Y:S02]  /*1090*/  @P3 FSEL R10, R38, RZ, P2 ;  /* 0x000000ff260a3208 */ /* 0x000fe40001000000 */
[----:B------:R-:W-:Y:S01]  /*10a0*/  @P3 FSEL R11, R39, RZ, P2 ;  /* 0x000000ff270b3208 */ /* 0x000fe20001000000 */
[----:B------:R-:W-:Y:S01]  /*10b0*/  FFMA R42, R9, R42, R4 ;  /* 0x0000002a092a7223 */ /* 0x000fe20000000004 */
[----:B------:R-:W-:Y:S02]  /*10c0*/  FSETP.GEU.AND P2, PT, R41, RZ, PT ;  /* 0x000000ff2900720b */ /* 0x000fe40003f4e000 */
[----:B------:R-:W-:-:S02]  /*10d0*/  FSETP.GEU.AND P3, PT, R7, RZ, PT ;  /* 0x000000ff0700720b */ /* 0x000fc40003f6e000 */
[----:B------:R-:W-:Y:S02]  /*10e0*/  @!P1 FSEL R10, R41, RZ, P2 ;  /* 0x000000ff290a9208 */ /* 0x000fe40001000000 */
[----:B------:R-:W-:Y:S02]  /*10f0*/  @!P1 FSEL R11, R7, RZ, P3 ;  /* 0x000000ff070b9208 */ /* 0x000fe40001800000 */
[----:B------:R-:W-:Y:S02]  /*1100*/  FSETP.GEU.AND P1, PT, R8, RZ, PT ;  /* 0x000000ff0800720b */ /* 0x000fe40003f2e000 */
[----:B------:R-:W-:Y:S01]  /*1110*/  FSETP.GEU.AND P2, PT, R42, RZ, PT ;  /* 0x000000ff2a00720b */ /* 0x000fe20003f4e000 */
[----:B0-----:R-:W-:Y:S01]  /*1120*/  IMAD.WIDE R2, R0, 0x4, R2 ;  /* 0x0000000400027825 */ /* 0x001fe200078e0202 */
[----:B------:R-:W-:Y:S02]  /*1130*/  @!P0 FSEL R10, R8, RZ, P1 ;  /* 0x000000ff080a8208 */ /* 0x000fe40000800000 */
[----:B------:R-:W-:-:S05]  /*1140*/  @!P0 FSEL R11, R42, RZ, P2 ;  /* 0x000000ff2a0b8208 */ /* 0x000fca0001000000 */
[----:B------:R-:W-:Y:S01]  /*1150*/  STG.E.64 desc[UR4][R2.64], R10 ;  /* 0x0000000a02007986 */ /* 0x000fe2000c101b04 */
[----:B------:R-:W-:Y:S05]  /*1160*/  EXIT ;  /* 0x000000000000794d */ /* 0x000fea0003800000 */
.L_x_0:
[----:B------:R-:W-:-:S00]  /*1170*/  BRA `(.L_x_0) ;  /* 0xfffffffc00fc7947 */ /* 0x000fc0000383ffff */
[----:B------:R-:W-:-:S00]  /*1180*/  NOP ;  /* 0x0000000000007918 */ /* 0x000fc00000000000 */
[----:B------:R-:W-:-:S00]  /*1190*/  NOP ;  /* 0x0000000000007918 */ /* 0x000fc00000000000 */
[----:B------:R-:W-:-:S00]  /*11a0*/  NOP ;  /* 0x0000000000007918 */ /* 0x000fc00000000000 */
[----:B------:R-:W-:-:S00]  /*11b0*/  NOP ;  /* 0x0000000000007918 */ /* 0x000fc00000000000 */
[----:B------:R-:W-:-:S00]  /*11c0*/  NOP ;  /* 0x0000000000007918 */ /* 0x000fc00000000000 */
[----:B------:R-:W-:-:S00]  /*11d0*/  NOP ;  /* 0x0000000000007918 */ /* 0x000fc00000000000 */
[----:B------:R-:W-:-:S00]  /*11e0*/  NOP ;  /* 0x0000000000007918 */ /* 0x000fc00000000000 */
[----:B------:R-:W-:-:S00]  /*11f0*/  NOP ;  /* 0x0000000000007918 */ /* 0x000fc00000000000 */
.L_x_1:


//--------------------- .nv.global.init           --------------------------
	.section	.nv.global.init,"aw",@progbits
.nv.global.init:
	.type		_$_str,@object
	.size		_$_str,(_$_str_$_2 - _$_str)
_$_str:
        /*0000*/ 	.byte	0x5f, 0x5f, 0x43, 0x55, 0x44, 0x41, 0x5f, 0x46, 0x54, 0x5a, 0x00
	.type		_$_str_$_2,@object
	.size		_$_str_$_2,(.L_1 - _$_str_$_2)
_$_str_$_2:
        /*000b*/ 	.byte	0x5f, 0x5f, 0x43, 0x55, 0x44, 0x41, 0x5f, 0x50, 0x52, 0x45, 0x43, 0x5f, 0x53, 0x51, 0x52, 0x54
        /*001b*/ 	.byte	0x00
.L_1:


//--------------------- .nv.constant0.triton_poi_fused_cat_47 --------------------------
	.section	.nv.constant0.triton_poi_fused_cat_47,"a",@progbits
	.sectionflags	@""
	.align	4
.nv.constant0.triton_poi_fused_cat_47:
	.zero		700
